//
// Generated by NVIDIA NVVM Compiler
//
// Compiler Build ID: CL-36424714
// Cuda compilation tools, release 13.0, V13.0.88
// Based on NVVM 20.0.0
//

.version 9.0
.target sm_100
.address_size 64

	// .globl	_Z14hello_from_gpuv
.extern .func  (.param .b32 func_retval0) vprintf
(
	.param .b64 vprintf_param_0,
	.param .b64 vprintf_param_1
)
;
.global .align 1 .b8 $str[23] = {72, 101, 108, 108, 111, 32, 119, 111, 114, 108, 100, 32, 102, 114, 111, 109, 32, 103, 112, 117, 33, 10};

.visible .entry _Z14hello_from_gpuv()
{
	.reg .b32 	%r<3>;
	.reg .b64 	%rd<3>;

	mov.u64 	%rd1, $str;
	cvta.global.u64 	%rd2, %rd1;
	{ // callseq 0, 0
	.param .b64 param0;
	st.param.b64 	[param0], %rd2;
	.param .b64 param1;
	st.param.b64 	[param1], 0;
	.param .b32 retval0;
	call.uni (retval0), 
	vprintf, 
	(
	param0, 
	param1
	);
	ld.param.b32 	%r1, [retval0];
	} // callseq 0
	ret;

}


// ===== COMPILED SASS (sm_100) =====

	.target	sm_100

	.elftype	@"ET_EXEC"


//--------------------- .note.nv.tkinfo           --------------------------
	.section	.note.nv.tkinfo,"",@"SHT_NOTE"
	.sectionflags	@"SHF_NOTE_NV_TKINFO"
	.tkinfo
        /*0018*/ 	.word	0x00000002
        /*0030*/ 	.string	""
        /*0030*/ 	.string	"ptxas"
        /*0030*/ 	.string	"Cuda compilation tools, release 13.0, V13.0.88"
        /*0030*/ 	.string	"Build cuda_13.0.r13.0/compiler.36424714_0"
        /*0030*/ 	.string	"-arch sm_100 -m 64 "



//--------------------- .note.nv.cuinfo           --------------------------
	.section	.note.nv.cuinfo,"",@"SHT_NOTE"
	.sectionflags	@"SHF_NOTE_NV_CUINFO"
        /*0018*/ 	.short	0x0002
        /*001a*/ 	.short	0x0064
        /*001c*/ 	.short	0x0082
	.zero		2


//--------------------- .nv.info                  --------------------------
	.section	.nv.info,"",@"SHT_CUDA_INFO"
	.align	4


	//----- nvinfo : EIATTR_REGCOUNT
	.align		4
        /*0000*/ 	.byte	0x04, 0x2f
        /*0002*/ 	.short	(.L_2 - .L_1)
	.align		4
.L_1:
        /*0004*/ 	.word	index@(_Z14hello_from_gpuv)
        /*0008*/ 	.word	0x00000018


	//----- nvinfo : EIATTR_FRAME_SIZE
	.align		4
.L_2:
        /*000c*/ 	.byte	0x04, 0x11
        /*000e*/ 	.short	(.L_4 - .L_3)
	.align		4
.L_3:
        /*0010*/ 	.word	index@(_Z14hello_from_gpuv)
        /*0014*/ 	.word	0x00000000


	//----- nvinfo : EIATTR_MIN_STACK_SIZE
	.align		4
.L_4:
        /*0018*/ 	.byte	0x04, 0x12
        /*001a*/ 	.short	(.L_6 - .L_5)
	.align		4
.L_5:
        /*001c*/ 	.word	index@(_Z14hello_from_gpuv)
        /*0020*/ 	.word	0x00000000
.L_6:


//--------------------- .nv.compat                --------------------------
	.section	.nv.compat,"",@"SHT_CUDA_COMPAT_INFO"
	.align	4
        /*0000*/ 	.byte	0x02, 0x09, 0x00, 0x00, 0x02, 0x02, 0x01, 0x00, 0x02, 0x05, 0x05, 0x00, 0x03, 0x07, 0x01, 0x01
        /*0010*/ 	.byte	0x02, 0x03, 0x00, 0x00, 0x02, 0x06, 0x01, 0x00, 0x04, 0x0b, 0x08, 0x00, 0x09, 0x00, 0x00, 0x00
        /*0020*/ 	.byte	0x00, 0x00, 0x00, 0x00


//--------------------- .nv.info._Z14hello_from_gpuv --------------------------
	.section	.nv.info._Z14hello_from_gpuv,"",@"SHT_CUDA_INFO"
	.sectionflags	@""
	.align	4


	//----- nvinfo : EIATTR_CUDA_API_VERSION
	.align		4
        /*0000*/ 	.byte	0x04, 0x37
        /*0002*/ 	.short	(.L_8 - .L_7)
.L_7:
        /*0004*/ 	.word	0x00000082


	//----- nvinfo : EIATTR_SPARSE_MMA_MASK
	.align		4
.L_8:
        /*0008*/ 	.byte	0x03, 0x50
        /*000a*/ 	.short	0x0000


	//----- nvinfo : EIATTR_MAXREG_COUNT
	.align		4
        /*000c*/ 	.byte	0x03, 0x1b
        /*000e*/ 	.short	0x00ff


	//----- nvinfo : EIATTR_EXTERNS
	.align		4
        /*0010*/ 	.byte	0x04, 0x0f
        /*0012*/ 	.short	(.L_10 - .L_9)


	//   ....[0]....
	.align		4
.L_9:
        /*0014*/ 	.word	index@(vprintf)


	//----- nvinfo : EIATTR_MERCURY_ISA_VERSION
	.align		4
.L_10:
        /*0018*/ 	.byte	0x03, 0x5f
        /*001a*/ 	.short	0x0101


	//----- nvinfo : EIATTR_VRC_CTA_INIT_COUNT
	.align		4
        /*001c*/ 	.byte	0x02, 0x4a
	.zero		1
	.zero		1


	//----- nvinfo : EIATTR_SYSCALL_OFFSETS
	.align		4
        /*0020*/ 	.byte	0x04, 0x46
        /*0022*/ 	.short	(.L_12 - .L_11)


	//   ....[0]....
.L_11:
        /*0024*/ 	.word	0x00000080


	//----- nvinfo : EIATTR_EXIT_INSTR_OFFSETS
	.align		4
.L_12:
        /*0028*/ 	.byte	0x04, 0x1c
        /*002a*/ 	.short	(.L_14 - .L_13)


	//   ....[0]....
.L_13:
        /*002c*/ 	.word	0x00000090


	//----- nvinfo : EIATTR_SW_WAR
	.align		4
.L_14:
        /*0030*/ 	.byte	0x04, 0x36
        /*0032*/ 	.short	(.L_16 - .L_15)
.L_15:
        /*0034*/ 	.word	0x00000008
.L_16:


//--------------------- .nv.callgraph             --------------------------
	.section	.nv.callgraph,"",@"SHT_CUDA_CALLGRAPH"
	.align	4
	.sectionentsize	8
	.align		4
        /*0000*/ 	.word	0x00000000
	.align		4
        /*0004*/ 	.word	0xffffffff
	.align		4
        /*0008*/ 	.word	index@(_Z14hello_from_gpuv)
	.align		4
        /*000c*/ 	.word	index@(vprintf)
	.align		4
        /*0010*/ 	.word	0x00000000
	.align		4
        /*0014*/ 	.word	0xfffffffe
	.align		4
        /*0018*/ 	.word	0x00000000
	.align		4
        /*001c*/ 	.word	0xfffffffd
	.align		4
        /*0020*/ 	.word	0x00000000
	.align		4
        /*0024*/ 	.word	0xfffffffc


//--------------------- .nv.constant4             --------------------------
	.section	.nv.constant4,"a",@progbits
	.align	8
	.align		8
.nv.constant4:
        /*0000*/ 	.dword	vprintf
	.align		8
        /*0008*/ 	.dword	$str


//--------------------- .text._Z14hello_from_gpuv --------------------------
	.section	.text._Z14hello_from_gpuv,"ax",@progbits
	.align	128
        .global         _Z14hello_from_gpuv
        .type           _Z14hello_from_gpuv,@function
        .size           _Z14hello_from_gpuv,(.L_x_2 - _Z14hello_from_gpuv)
        .other          _Z14hello_from_gpuv,@"STO_CUDA_ENTRY STV_DEFAULT"
_Z14hello_from_gpuv:
.text._Z14hello_from_gpuv:
[----:B------:R-:W0:Y:S01]  /*0000*/  LDC R1, c[0x0][0x37c] ;  /* 0x0000df00ff017b82 */ /* 0x000e220000000800 */
[----:B------:R-:W-:Y:S01]  /*0010*/  MOV R0, 0x0 ;  /* 0x0000000000007802 */ /* 0x000fe20000000f00 */
[----:B------:R-:W1:Y:S01]  /*0020*/  LDCU.64 UR4, c[0x4][0x8] ;  /* 0x01000100ff0477ac */ /* 0x000e620008000a00 */
[----:B------:R-:W-:-:S05]  /*0030*/  CS2R R6, SRZ ;  /* 0x0000000000067805 */ /* 0x000fca000001ff00 */
[----:B------:R2:W3:Y:S01]  /*0040*/  LDC.64 R2, c[0x4][R0] ;  /* 0x0100000000027b82 */ /* 0x0004e20000000a00 */
[----:B-1----:R-:W-:Y:S02]  /*0050*/  IMAD.U32 R4, RZ, RZ, UR4 ;  /* 0x00000004ff047e24 */ /* 0x002fe4000f8e00ff */
[----:B--2---:R-:W-:-:S07]  /*0060*/  IMAD.U32 R5, RZ, RZ, UR5 ;  /* 0x00000005ff057e24 */ /* 0x004fce000f8e00ff */
[----:B------:R-:W-:-:S07]  /*0070*/  LEPC R20, `(.L_x_0) ;  /* 0x000000001014794e */ /* 0x000fce0000000000 */
[----:B0--3--:R-:W-:Y:S05]  /*0080*/  CALL.ABS.NOINC R2 ;  /* 0x0000000002007343 */ /* 0x009fea0003c00000 */
.L_x_0:
[----:B------:R-:W-:Y:S05]  /*0090*/  EXIT ;  /* 0x000000000000794d */ /* 0x000fea0003800000 */
.L_x_1:
[----:B------:R-:W-:-:S00]  /*00a0*/  BRA `(.L_x_1) ;  /* 0xfffffffc00fc7947 */ /* 0x000fc0000383ffff */
[----:B------:R-:W-:-:S00]  /*00b0*/  NOP ;  /* 0x0000000000007918 */ /* 0x000fc00000000000 */
        /* <DEDUP_REMOVED lines=12> */
.L_x_2:


//--------------------- .nv.global.init           --------------------------
	.section	.nv.global.init,"aw",@progbits
.nv.global.init:
	.type		$str,@object
	.size		$str,(.L_0 - $str)
$str:
        /*0000*/ 	.byte	0x48, 0x65, 0x6c, 0x6c, 0x6f, 0x20, 0x77, 0x6f, 0x72, 0x6c, 0x64, 0x20, 0x66, 0x72, 0x6f, 0x6d
        /*0010*/ 	.byte	0x20, 0x67, 0x70, 0x75, 0x21, 0x0a, 0x00
.L_0:


//--------------------- .nv.shared.reserved.0     --------------------------
	.section	.nv.shared.reserved.0,"aw",@nobits
	.weak		__nv_reservedSMEM_offset_0_alias
	.size		__nv_reservedSMEM_offset_0_alias, 0, 64
	.other		__nv_reservedSMEM_offset_0_alias,@"STO_CUDA_RESERVED_SHARED STV_DEFAULT"
__nv_reservedSMEM_offset_0_alias:
	.zero		0
	.zero		64


//--------------------- .nv.constant0._Z14hello_from_gpuv --------------------------
	.section	.nv.constant0._Z14hello_from_gpuv,"a",@progbits
	.sectionflags	@""
	.align	4
.nv.constant0._Z14hello_from_gpuv:
	.zero		896


//--------------------- SYMBOLS --------------------------

	.type		.nv.reservedSmem.offset0,@object
	.size		.nv.reservedSmem.offset0,0x4
	.type		vprintf,@function
